//
// Generated by NVIDIA NVVM Compiler
//
// Compiler Build ID: CL-36424714
// Cuda compilation tools, release 13.0, V13.0.88
// Based on NVVM 20.0.0
//

.version 9.0
.target sm_100
.address_size 64

	// .globl	_Z13matCopyKernelPfS_

.visible .entry _Z13matCopyKernelPfS_(
	.param .u64 .ptr .align 1 _Z13matCopyKernelPfS__param_0,
	.param .u64 .ptr .align 1 _Z13matCopyKernelPfS__param_1
)
{
	.reg .b32 	%r<14>;
	.reg .b32 	%f<5>;
	.reg .b64 	%rd<17>;

	ld.param.u64 	%rd1, [_Z13matCopyKernelPfS__param_0];
	ld.param.u64 	%rd2, [_Z13matCopyKernelPfS__param_1];
	cvta.to.global.u64 	%rd3, %rd2;
	cvta.to.global.u64 	%rd4, %rd1;
	mov.u32 	%r1, %tid.y;
	mov.u32 	%r2, %tid.x;
	mov.u32 	%r3, %ctaid.y;
	mov.u32 	%r4, %ctaid.x;
	shl.b32 	%r5, %r4, 6;
	add.s32 	%r6, %r5, %r2;
	shl.b32 	%r7, %r3, 17;
	shl.b32 	%r8, %r1, 11;
	add.s32 	%r9, %r7, %r8;
	add.s32 	%r10, %r9, %r6;
	mul.wide.u32 	%rd5, %r10, 4;
	add.s64 	%rd6, %rd4, %rd5;
	ld.global.f32 	%f1, [%rd6];
	add.s64 	%rd7, %rd3, %rd5;
	st.global.f32 	[%rd7], %f1;
	add.s32 	%r11, %r10, 32;
	mul.wide.u32 	%rd8, %r11, 4;
	add.s64 	%rd9, %rd4, %rd8;
	ld.global.f32 	%f2, [%rd9];
	add.s64 	%rd10, %rd3, %rd8;
	st.global.f32 	[%rd10], %f2;
	add.s32 	%r12, %r10, 65536;
	mul.wide.u32 	%rd11, %r12, 4;
	add.s64 	%rd12, %rd4, %rd11;
	ld.global.f32 	%f3, [%rd12];
	add.s64 	%rd13, %rd3, %rd11;
	st.global.f32 	[%rd13], %f3;
	add.s32 	%r13, %r10, 65568;
	mul.wide.u32 	%rd14, %r13, 4;
	add.s64 	%rd15, %rd4, %rd14;
	ld.global.f32 	%f4, [%rd15];
	add.s64 	%rd16, %rd3, %rd14;
	st.global.f32 	[%rd16], %f4;
	ret;

}


// ===== COMPILED SASS (sm_100) =====

	.target	sm_100

	.elftype	@"ET_EXEC"


//--------------------- .note.nv.tkinfo           --------------------------
	.section	.note.nv.tkinfo,"",@"SHT_NOTE"
	.sectionflags	@"SHF_NOTE_NV_TKINFO"
	.tkinfo
        /*0018*/ 	.word	0x00000002
        /*0030*/ 	.string	""
        /*0030*/ 	.string	"ptxas"
        /*0030*/ 	.string	"Cuda compilation tools, release 13.0, V13.0.88"
        /*0030*/ 	.string	"Build cuda_13.0.r13.0/compiler.36424714_0"
        /*0030*/ 	.string	"-arch sm_100 -m 64 "



//--------------------- .note.nv.cuinfo           --------------------------
	.section	.note.nv.cuinfo,"",@"SHT_NOTE"
	.sectionflags	@"SHF_NOTE_NV_CUINFO"
        /*0018*/ 	.short	0x0002
        /*001a*/ 	.short	0x0064
        /*001c*/ 	.short	0x0082
	.zero		2


//--------------------- .nv.info                  --------------------------
	.section	.nv.info,"",@"SHT_CUDA_INFO"
	.align	4


	//----- nvinfo : EIATTR_REGCOUNT
	.align		4
        /*0000*/ 	.byte	0x04, 0x2f
        /*0002*/ 	.short	(.L_1 - .L_0)
	.align		4
.L_0:
        /*0004*/ 	.word	index@(_Z13matCopyKernelPfS_)
        /*0008*/ 	.word	0x00000018


	//----- nvinfo : EIATTR_FRAME_SIZE
	.align		4
.L_1:
        /*000c*/ 	.byte	0x04, 0x11
        /*000e*/ 	.short	(.L_3 - .L_2)
	.align		4
.L_2:
        /*0010*/ 	.word	index@(_Z13matCopyKernelPfS_)
        /*0014*/ 	.word	0x00000000


	//----- nvinfo : EIATTR_MIN_STACK_SIZE
	.align		4
.L_3:
        /*0018*/ 	.byte	0x04, 0x12
        /*001a*/ 	.short	(.L_5 - .L_4)
	.align		4
.L_4:
        /*001c*/ 	.word	index@(_Z13matCopyKernelPfS_)
        /*0020*/ 	.word	0x00000000
.L_5:


//--------------------- .nv.compat                --------------------------
	.section	.nv.compat,"",@"SHT_CUDA_COMPAT_INFO"
	.align	4
        /*0000*/ 	.byte	0x02, 0x09, 0x00, 0x00, 0x02, 0x02, 0x01, 0x00, 0x02, 0x05, 0x05, 0x00, 0x03, 0x07, 0x01, 0x01
        /*0010*/ 	.byte	0x02, 0x03, 0x00, 0x00, 0x02, 0x06, 0x01, 0x00, 0x04, 0x0b, 0x08, 0x00, 0x09, 0x00, 0x00, 0x00
        /*0020*/ 	.byte	0x00, 0x00, 0x00, 0x00


//--------------------- .nv.info._Z13matCopyKernelPfS_ --------------------------
	.section	.nv.info._Z13matCopyKernelPfS_,"",@"SHT_CUDA_INFO"
	.sectionflags	@""
	.align	4


	//----- nvinfo : EIATTR_CUDA_API_VERSION
	.align		4
        /*0000*/ 	.byte	0x04, 0x37
        /*0002*/ 	.short	(.L_7 - .L_6)
.L_6:
        /*0004*/ 	.word	0x00000082


	//----- nvinfo : EIATTR_KPARAM_INFO
	.align		4
.L_7:
        /*0008*/ 	.byte	0x04, 0x17
        /*000a*/ 	.short	(.L_9 - .L_8)
.L_8:
        /*000c*/ 	.word	0x00000000
        /*0010*/ 	.short	0x0001
        /*0012*/ 	.short	0x0008
        /*0014*/ 	.byte	0x00, 0xf5, 0x21, 0x00


	//----- nvinfo : EIATTR_KPARAM_INFO
	.align		4
.L_9:
        /*0018*/ 	.byte	0x04, 0x17
        /*001a*/ 	.short	(.L_11 - .L_10)
.L_10:
        /*001c*/ 	.word	0x00000000
        /*0020*/ 	.short	0x0000
        /*0022*/ 	.short	0x0000
        /*0024*/ 	.byte	0x00, 0xf5, 0x21, 0x00


	//----- nvinfo : EIATTR_SPARSE_MMA_MASK
	.align		4
.L_11:
        /*0028*/ 	.byte	0x03, 0x50
        /*002a*/ 	.short	0x0000


	//----- nvinfo : EIATTR_MAXREG_COUNT
	.align		4
        /*002c*/ 	.byte	0x03, 0x1b
        /*002e*/ 	.short	0x00ff


	//----- nvinfo : EIATTR_MERCURY_ISA_VERSION
	.align		4
        /*0030*/ 	.byte	0x03, 0x5f
        /*0032*/ 	.short	0x0101


	//----- nvinfo : EIATTR_VRC_CTA_INIT_COUNT
	.align		4
        /*0034*/ 	.byte	0x02, 0x4a
	.zero		1
	.zero		1


	//----- nvinfo : EIATTR_EXIT_INSTR_OFFSETS
	.align		4
        /*0038*/ 	.byte	0x04, 0x1c
        /*003a*/ 	.short	(.L_13 - .L_12)


	//   ....[0]....
.L_12:
        /*003c*/ 	.word	0x000001e0


	//----- nvinfo : EIATTR_CBANK_PARAM_SIZE
	.align		4
.L_13:
        /*0040*/ 	.byte	0x03, 0x19
        /*0042*/ 	.short	0x0010


	//----- nvinfo : EIATTR_PARAM_CBANK
	.align		4
        /*0044*/ 	.byte	0x04, 0x0a
        /*0046*/ 	.short	(.L_15 - .L_14)
	.align		4
.L_14:
        /*0048*/ 	.word	index@(.nv.constant0._Z13matCopyKernelPfS_)
        /*004c*/ 	.short	0x0380
        /*004e*/ 	.short	0x0010


	//----- nvinfo : EIATTR_SW_WAR
	.align		4
.L_15:
        /*0050*/ 	.byte	0x04, 0x36
        /*0052*/ 	.short	(.L_17 - .L_16)
.L_16:
        /*0054*/ 	.word	0x00000008
.L_17:


//--------------------- .nv.callgraph             --------------------------
	.section	.nv.callgraph,"",@"SHT_CUDA_CALLGRAPH"
	.align	4
	.sectionentsize	8
	.align		4
        /*0000*/ 	.word	0x00000000
	.align		4
        /*0004*/ 	.word	0xffffffff
	.align		4
        /*0008*/ 	.word	0x00000000
	.align		4
        /*000c*/ 	.word	0xfffffffe
	.align		4
        /*0010*/ 	.word	0x00000000
	.align		4
        /*0014*/ 	.word	0xfffffffd
	.align		4
        /*0018*/ 	.word	0x00000000
	.align		4
        /*001c*/ 	.word	0xfffffffc


//--------------------- .text._Z13matCopyKernelPfS_ --------------------------
	.section	.text._Z13matCopyKernelPfS_,"ax",@progbits
	.align	128
        .global         _Z13matCopyKernelPfS_
        .type           _Z13matCopyKernelPfS_,@function
        .size           _Z13matCopyKernelPfS_,(.L_x_1 - _Z13matCopyKernelPfS_)
        .other          _Z13matCopyKernelPfS_,@"STO_CUDA_ENTRY STV_DEFAULT"
_Z13matCopyKernelPfS_:
.text._Z13matCopyKernelPfS_:
[----:B------:R-:W-:Y:S01]  /*0000*/  LDC R1, c[0x0][0x37c] ;  /* 0x0000df00ff017b82 */ /* 0x000fe20000000800 */
[----:B------:R-:W0:Y:S07]  /*0010*/  S2R R0, SR_TID.X ;  /* 0x0000000000007919 */ /* 0x000e2e0000002100 */
[----:B------:R-:W1:Y:S01]  /*0020*/  LDC.64 R2, c[0x0][0x380] ;  /* 0x0000e000ff027b82 */ /* 0x000e620000000a00 */
[----:B------:R-:W2:Y:S01]  /*0030*/  LDCU.64 UR4, c[0x0][0x358] ;  /* 0x00006b00ff0477ac */ /* 0x000ea20008000a00 */
[----:B------:R-:W0:Y:S01]  /*0040*/  S2R R7, SR_CTAID.X ;  /* 0x0000000000077919 */ /* 0x000e220000002500 */
[----:B------:R-:W3:Y:S01]  /*0050*/  S2R R4, SR_TID.Y ;  /* 0x0000000000047919 */ /* 0x000ee20000002200 */
[----:B------:R-:W3:Y:S01]  /*0060*/  S2R R5, SR_CTAID.Y ;  /* 0x0000000000057919 */ /* 0x000ee20000002600 */
[----:B0-----:R-:W-:-:S02]  /*0070*/  LEA R0, R7, R0, 0x6 ;  /* 0x0000000007007211 */ /* 0x001fc400078e30ff */
[----:B---3--:R-:W-:-:S04]  /*0080*/  LEA R5, R5, R4, 0x6 ;  /* 0x0000000405057211 */ /* 0x008fc800078e30ff */
[----:B------:R-:W-:Y:S02]  /*0090*/  LEA R17, R5, R0, 0xb ;  /* 0x0000000005117211 */ /* 0x000fe400078e58ff */
[----:B------:R-:W0:Y:S03]  /*00a0*/  LDC.64 R4, c[0x0][0x388] ;  /* 0x0000e200ff047b82 */ /* 0x000e260000000a00 */
[----:B-1----:R-:W-:-:S05]  /*00b0*/  IMAD.WIDE.U32 R6, R17, 0x4, R2 ;  /* 0x0000000411067825 */ /* 0x002fca00078e0002 */
[----:B--2---:R-:W2:Y:S01]  /*00c0*/  LDG.E R19, desc[UR4][R6.64] ;  /* 0x0000000406137981 */ /* 0x004ea2000c1e1900 */
[----:B------:R-:W-:-:S05]  /*00d0*/  IADD3 R13, PT, PT, R17, 0x20, RZ ;  /* 0x00000020110d7810 */ /* 0x000fca0007ffe0ff */
[----:B------:R-:W-:-:S04]  /*00e0*/  IMAD.WIDE.U32 R10, R13, 0x4, R2 ;  /* 0x000000040d0a7825 */ /* 0x000fc800078e0002 */
[----:B0-----:R-:W-:-:S05]  /*00f0*/  IMAD.WIDE.U32 R8, R17, 0x4, R4 ;  /* 0x0000000411087825 */ /* 0x001fca00078e0004 */
[----:B--2---:R-:W-:Y:S04]  /*0100*/  STG.E desc[UR4][R8.64], R19 ;  /* 0x0000001308007986 */ /* 0x004fe8000c101904 */
[----:B------:R-:W2:Y:S01]  /*0110*/  LDG.E R11, desc[UR4][R10.64] ;  /* 0x000000040a0b7981 */ /* 0x000ea2000c1e1900 */
[----:B------:R-:W-:Y:S01]  /*0120*/  IADD3 R21, PT, PT, R17, 0x10000, RZ ;  /* 0x0001000011157810 */ /* 0x000fe20007ffe0ff */
[----:B------:R-:W-:-:S04]  /*0130*/  IMAD.WIDE.U32 R12, R13, 0x4, R4 ;  /* 0x000000040d0c7825 */ /* 0x000fc800078e0004 */
[----:B------:R-:W-:Y:S01]  /*0140*/  IMAD.WIDE.U32 R14, R21, 0x4, R2 ;  /* 0x00000004150e7825 */ /* 0x000fe200078e0002 */
[----:B------:R-:W-:Y:S01]  /*0150*/  IADD3 R17, PT, PT, R17, 0x10020, RZ ;  /* 0x0001002011117810 */ /* 0x000fe20007ffe0ff */
[----:B--2---:R-:W-:Y:S04]  /*0160*/  STG.E desc[UR4][R12.64], R11 ;  /* 0x0000000b0c007986 */ /* 0x004fe8000c101904 */
[----:B------:R-:W2:Y:S01]  /*0170*/  LDG.E R15, desc[UR4][R14.64] ;  /* 0x000000040e0f7981 */ /* 0x000ea2000c1e1900 */
[----:B------:R-:W-:-:S04]  /*0180*/  IMAD.WIDE.U32 R6, R21, 0x4, R4 ;  /* 0x0000000415067825 */ /* 0x000fc800078e0004 */
[C---:B------:R-:W-:Y:S01]  /*0190*/  IMAD.WIDE.U32 R2, R17.reuse, 0x4, R2 ;  /* 0x0000000411027825 */ /* 0x040fe200078e0002 */
[----:B--2---:R-:W-:Y:S05]  /*01a0*/  STG.E desc[UR4][R6.64], R15 ;  /* 0x0000000f06007986 */ /* 0x004fea000c101904 */
[----:B------:R-:W2:Y:S01]  /*01b0*/  LDG.E R3, desc[UR4][R2.64] ;  /* 0x0000000402037981 */ /* 0x000ea2000c1e1900 */
[----:B------:R-:W-:-:S05]  /*01c0*/  IMAD.WIDE.U32 R4, R17, 0x4, R4 ;  /* 0x0000000411047825 */ /* 0x000fca00078e0004 */
[----:B--2---:R-:W-:Y:S01]  /*01d0*/  STG.E desc[UR4][R4.64], R3 ;  /* 0x0000000304007986 */ /* 0x004fe2000c101904 */
[----:B------:R-:W-:Y:S05]  /*01e0*/  EXIT ;  /* 0x000000000000794d */ /* 0x000fea0003800000 */
.L_x_0:
[----:B------:R-:W-:-:S00]  /*01f0*/  BRA `(.L_x_0) ;  /* 0xfffffffc00fc7947 */ /* 0x000fc0000383ffff */
[----:B------:R-:W-:-:S00]  /*0200*/  NOP ;  /* 0x0000000000007918 */ /* 0x000fc00000000000 */
[----:B------:R-:W-:-:S00]  /*0210*/  NOP ;  /* 0x0000000000007918 */ /* 0x000fc00000000000 */
[----:B------:R-:W-:-:S00]  /*0220*/  NOP ;  /* 0x0000000000007918 */ /* 0x000fc00000000000 */
[----:B------:R-:W-:-:S00]  /*0230*/  NOP ;  /* 0x0000000000007918 */ /* 0x000fc00000000000 */
[----:B------:R-:W-:-:S00]  /*0240*/  NOP ;  /* 0x0000000000007918 */ /* 0x000fc00000000000 */
[----:B------:R-:W-:-:S00]  /*0250*/  NOP ;  /* 0x0000000000007918 */ /* 0x000fc00000000000 */
[----:B------:R-:W-:-:S00]  /*0260*/  NOP ;  /* 0x0000000000007918 */ /* 0x000fc00000000000 */
[----:B------:R-:W-:-:S00]  /*0270*/  NOP ;  /* 0x0000000000007918 */ /* 0x000fc00000000000 */
.L_x_1:


//--------------------- .nv.shared.reserved.0     --------------------------
	.section	.nv.shared.reserved.0,"aw",@nobits
	.weak		__nv_reservedSMEM_offset_0_alias
	.size		__nv_reservedSMEM_offset_0_alias, 0, 64
	.other		__nv_reservedSMEM_offset_0_alias,@"STO_CUDA_RESERVED_SHARED STV_DEFAULT"
__nv_reservedSMEM_offset_0_alias:
	.zero		0
	.zero		64


//--------------------- .nv.constant0._Z13matCopyKernelPfS_ --------------------------
	.section	.nv.constant0._Z13matCopyKernelPfS_,"a",@progbits
	.sectionflags	@""
	.align	4
.nv.constant0._Z13matCopyKernelPfS_:
	.zero		912


//--------------------- SYMBOLS --------------------------

	.type		.nv.reservedSmem.offset0,@object
	.size		.nv.reservedSmem.offset0,0x4
